//
// Generated by NVIDIA NVVM Compiler
//
// Compiler Build ID: CL-36424714
// Cuda compilation tools, release 13.0, V13.0.88
// Based on NVVM 20.0.0
//

.version 9.0
.target sm_100
.address_size 64

	// .globl	_Z13testKernelPtrPKiS0_i

.visible .entry _Z13testKernelPtrPKiS0_i(
	.param .u64 .ptr .align 1 _Z13testKernelPtrPKiS0_i_param_0,
	.param .u64 .ptr .align 1 _Z13testKernelPtrPKiS0_i_param_1,
	.param .u32 _Z13testKernelPtrPKiS0_i_param_2
)
{


	ret;

}
	// .globl	_Z10testKerneliii
.visible .entry _Z10testKerneliii(
	.param .u32 _Z10testKerneliii_param_0,
	.param .u32 _Z10testKerneliii_param_1,
	.param .u32 _Z10testKerneliii_param_2
)
{


	ret;

}
	// .globl	_Z12helloFromGPUi
.visible .entry _Z12helloFromGPUi(
	.param .u32 _Z12helloFromGPUi_param_0
)
{


	ret;

}
	// .globl	_Z12helloFromGPUv
.visible .entry _Z12helloFromGPUv()
{


	ret;

}
	// .globl	_Z13helloFromGPU2v
.visible .entry _Z13helloFromGPU2v()
{


	ret;

}
	// .globl	_Z10foo_kerneliii
.visible .entry _Z10foo_kerneliii(
	.param .u32 _Z10foo_kerneliii_param_0,
	.param .u32 _Z10foo_kerneliii_param_1,
	.param .u32 _Z10foo_kerneliii_param_2
)
{


	ret;

}
	// .globl	_Z11foo_kernel3Pi
.visible .entry _Z11foo_kernel3Pi(
	.param .u64 .ptr .align 1 _Z11foo_kernel3Pi_param_0
)
{


	ret;

}
	// .globl	_Z11foo_kernel5j
.visible .entry _Z11foo_kernel5j(
	.param .u32 _Z11foo_kernel5j_param_0
)
{


	ret;

}
	// .globl	_Z11foo_kernel8ii
.visible .entry _Z11foo_kernel8ii(
	.param .u32 _Z11foo_kernel8ii_param_0,
	.param .u32 _Z11foo_kernel8ii_param_1
)
{


	ret;

}
	// .globl	_Z12foo_kernel116float2
.visible .entry _Z12foo_kernel116float2(
	.param .align 8 .b8 _Z12foo_kernel116float2_param_0[8]
)
{


	ret;

}
	// .globl	_Z12foo_kernel126TYPE_A
.visible .entry _Z12foo_kernel126TYPE_A(
	.param .align 4 .b8 _Z12foo_kernel126TYPE_A_param_0[8]
)
{


	ret;

}
	// .globl	_Z5kfunc4base2A2i
.visible .entry _Z5kfunc4base2A2i(
	.param .align 1 .b8 _Z5kfunc4base2A2i_param_0[1],
	.param .align 1 .b8 _Z5kfunc4base2A2i_param_1[1],
	.param .u32 _Z5kfunc4base2A2i_param_2
)
{


	ret;

}
	// .globl	_Z12foo_kernel13IfEvPKT_
.visible .entry _Z12foo_kernel13IfEvPKT_(
	.param .u64 .ptr .align 1 _Z12foo_kernel13IfEvPKT__param_0
)
{


	ret;

}
	// .globl	_Z12foo_kernel13IdEvPKT_
.visible .entry _Z12foo_kernel13IdEvPKT_(
	.param .u64 .ptr .align 1 _Z12foo_kernel13IdEvPKT__param_0
)
{


	ret;

}
	// .globl	_Z6foobarIfLb1EEvT_
.visible .entry _Z6foobarIfLb1EEvT_(
	.param .f32 _Z6foobarIfLb1EEvT__param_0
)
{


	ret;

}


// ===== COMPILED SASS (sm_100) =====

	.target	sm_100

	.elftype	@"ET_EXEC"


//--------------------- .note.nv.tkinfo           --------------------------
	.section	.note.nv.tkinfo,"",@"SHT_NOTE"
	.sectionflags	@"SHF_NOTE_NV_TKINFO"
	.tkinfo
        /*0018*/ 	.word	0x00000002
        /*0030*/ 	.string	""
        /*0030*/ 	.string	"ptxas"
        /*0030*/ 	.string	"Cuda compilation tools, release 13.0, V13.0.88"
        /*0030*/ 	.string	"Build cuda_13.0.r13.0/compiler.36424714_0"
        /*0030*/ 	.string	"-arch sm_100 -m 64 "



//--------------------- .note.nv.cuinfo           --------------------------
	.section	.note.nv.cuinfo,"",@"SHT_NOTE"
	.sectionflags	@"SHF_NOTE_NV_CUINFO"
        /*0018*/ 	.short	0x0002
        /*001a*/ 	.short	0x0064
        /*001c*/ 	.short	0x0082
	.zero		2


//--------------------- .nv.info                  --------------------------
	.section	.nv.info,"",@"SHT_CUDA_INFO"
	.align	4


	//----- nvinfo : EIATTR_REGCOUNT
	.align		4
        /*0000*/ 	.byte	0x04, 0x2f
        /*0002*/ 	.short	(.L_1 - .L_0)
	.align		4
.L_0:
        /*0004*/ 	.word	index@(_Z13testKernelPtrPKiS0_i)
        /*0008*/ 	.word	0x00000004


	//----- nvinfo : EIATTR_FRAME_SIZE
	.align		4
.L_1:
        /*000c*/ 	.byte	0x04, 0x11
        /*000e*/ 	.short	(.L_3 - .L_2)
	.align		4
.L_2:
        /*0010*/ 	.word	index@(_Z13testKernelPtrPKiS0_i)
        /*0014*/ 	.word	0x00000000


	//----- nvinfo : EIATTR_REGCOUNT
	.align		4
.L_3:
        /*0018*/ 	.byte	0x04, 0x2f
        /*001a*/ 	.short	(.L_5 - .L_4)
	.align		4
.L_4:
        /*001c*/ 	.word	index@(_Z10testKerneliii)
        /*0020*/ 	.word	0x00000004


	//----- nvinfo : EIATTR_FRAME_SIZE
	.align		4
.L_5:
        /*0024*/ 	.byte	0x04, 0x11
        /*0026*/ 	.short	(.L_7 - .L_6)
	.align		4
.L_6:
        /*0028*/ 	.word	index@(_Z10testKerneliii)
        /*002c*/ 	.word	0x00000000


	//----- nvinfo : EIATTR_REGCOUNT
	.align		4
.L_7:
        /*0030*/ 	.byte	0x04, 0x2f
        /*0032*/ 	.short	(.L_9 - .L_8)
	.align		4
.L_8:
        /*0034*/ 	.word	index@(_Z12helloFromGPUi)
        /*0038*/ 	.word	0x00000004


	//----- nvinfo : EIATTR_FRAME_SIZE
	.align		4
.L_9:
        /*003c*/ 	.byte	0x04, 0x11
        /*003e*/ 	.short	(.L_11 - .L_10)
	.align		4
.L_10:
        /*0040*/ 	.word	index@(_Z12helloFromGPUi)
        /*0044*/ 	.word	0x00000000


	//----- nvinfo : EIATTR_REGCOUNT
	.align		4
.L_11:
        /*0048*/ 	.byte	0x04, 0x2f
        /*004a*/ 	.short	(.L_13 - .L_12)
	.align		4
.L_12:
        /*004c*/ 	.word	index@(_Z12helloFromGPUv)
        /*0050*/ 	.word	0x00000004


	//----- nvinfo : EIATTR_FRAME_SIZE
	.align		4
.L_13:
        /*0054*/ 	.byte	0x04, 0x11
        /*0056*/ 	.short	(.L_15 - .L_14)
	.align		4
.L_14:
        /*0058*/ 	.word	index@(_Z12helloFromGPUv)
        /*005c*/ 	.word	0x00000000


	//----- nvinfo : EIATTR_REGCOUNT
	.align		4
.L_15:
        /*0060*/ 	.byte	0x04, 0x2f
        /*0062*/ 	.short	(.L_17 - .L_16)
	.align		4
.L_16:
        /*0064*/ 	.word	index@(_Z13helloFromGPU2v)
        /*0068*/ 	.word	0x00000004


	//----- nvinfo : EIATTR_FRAME_SIZE
	.align		4
.L_17:
        /*006c*/ 	.byte	0x04, 0x11
        /*006e*/ 	.short	(.L_19 - .L_18)
	.align		4
.L_18:
        /*0070*/ 	.word	index@(_Z13helloFromGPU2v)
        /*0074*/ 	.word	0x00000000


	//----- nvinfo : EIATTR_REGCOUNT
	.align		4
.L_19:
        /*0078*/ 	.byte	0x04, 0x2f
        /*007a*/ 	.short	(.L_21 - .L_20)
	.align		4
.L_20:
        /*007c*/ 	.word	index@(_Z10foo_kerneliii)
        /*0080*/ 	.word	0x00000004


	//----- nvinfo : EIATTR_FRAME_SIZE
	.align		4
.L_21:
        /*0084*/ 	.byte	0x04, 0x11
        /*0086*/ 	.short	(.L_23 - .L_22)
	.align		4
.L_22:
        /*0088*/ 	.word	index@(_Z10foo_kerneliii)
        /*008c*/ 	.word	0x00000000


	//----- nvinfo : EIATTR_REGCOUNT
	.align		4
.L_23:
        /*0090*/ 	.byte	0x04, 0x2f
        /*0092*/ 	.short	(.L_25 - .L_24)
	.align		4
.L_24:
        /*0094*/ 	.word	index@(_Z11foo_kernel3Pi)
        /*0098*/ 	.word	0x00000004


	//----- nvinfo : EIATTR_FRAME_SIZE
	.align		4
.L_25:
        /*009c*/ 	.byte	0x04, 0x11
        /*009e*/ 	.short	(.L_27 - .L_26)
	.align		4
.L_26:
        /*00a0*/ 	.word	index@(_Z11foo_kernel3Pi)
        /*00a4*/ 	.word	0x00000000


	//----- nvinfo : EIATTR_REGCOUNT
	.align		4
.L_27:
        /*00a8*/ 	.byte	0x04, 0x2f
        /*00aa*/ 	.short	(.L_29 - .L_28)
	.align		4
.L_28:
        /*00ac*/ 	.word	index@(_Z11foo_kernel5j)
        /*00b0*/ 	.word	0x00000004


	//----- nvinfo : EIATTR_FRAME_SIZE
	.align		4
.L_29:
        /*00b4*/ 	.byte	0x04, 0x11
        /*00b6*/ 	.short	(.L_31 - .L_30)
	.align		4
.L_30:
        /*00b8*/ 	.word	index@(_Z11foo_kernel5j)
        /*00bc*/ 	.word	0x00000000


	//----- nvinfo : EIATTR_REGCOUNT
	.align		4
.L_31:
        /*00c0*/ 	.byte	0x04, 0x2f
        /*00c2*/ 	.short	(.L_33 - .L_32)
	.align		4
.L_32:
        /*00c4*/ 	.word	index@(_Z11foo_kernel8ii)
        /*00c8*/ 	.word	0x00000004


	//----- nvinfo : EIATTR_FRAME_SIZE
	.align		4
.L_33:
        /*00cc*/ 	.byte	0x04, 0x11
        /*00ce*/ 	.short	(.L_35 - .L_34)
	.align		4
.L_34:
        /*00d0*/ 	.word	index@(_Z11foo_kernel8ii)
        /*00d4*/ 	.word	0x00000000


	//----- nvinfo : EIATTR_REGCOUNT
	.align		4
.L_35:
        /*00d8*/ 	.byte	0x04, 0x2f
        /*00da*/ 	.short	(.L_37 - .L_36)
	.align		4
.L_36:
        /*00dc*/ 	.word	index@(_Z12foo_kernel116float2)
        /*00e0*/ 	.word	0x00000004


	//----- nvinfo : EIATTR_FRAME_SIZE
	.align		4
.L_37:
        /*00e4*/ 	.byte	0x04, 0x11
        /*00e6*/ 	.short	(.L_39 - .L_38)
	.align		4
.L_38:
        /*00e8*/ 	.word	index@(_Z12foo_kernel116float2)
        /*00ec*/ 	.word	0x00000000


	//----- nvinfo : EIATTR_REGCOUNT
	.align		4
.L_39:
        /*00f0*/ 	.byte	0x04, 0x2f
        /*00f2*/ 	.short	(.L_41 - .L_40)
	.align		4
.L_40:
        /*00f4*/ 	.word	index@(_Z12foo_kernel126TYPE_A)
        /*00f8*/ 	.word	0x00000004


	//----- nvinfo : EIATTR_FRAME_SIZE
	.align		4
.L_41:
        /*00fc*/ 	.byte	0x04, 0x11
        /*00fe*/ 	.short	(.L_43 - .L_42)
	.align		4
.L_42:
        /*0100*/ 	.word	index@(_Z12foo_kernel126TYPE_A)
        /*0104*/ 	.word	0x00000000


	//----- nvinfo : EIATTR_REGCOUNT
	.align		4
.L_43:
        /*0108*/ 	.byte	0x04, 0x2f
        /*010a*/ 	.short	(.L_45 - .L_44)
	.align		4
.L_44:
        /*010c*/ 	.word	index@(_Z5kfunc4base2A2i)
        /*0110*/ 	.word	0x00000004


	//----- nvinfo : EIATTR_FRAME_SIZE
	.align		4
.L_45:
        /*0114*/ 	.byte	0x04, 0x11
        /*0116*/ 	.short	(.L_47 - .L_46)
	.align		4
.L_46:
        /*0118*/ 	.word	index@(_Z5kfunc4base2A2i)
        /*011c*/ 	.word	0x00000000


	//----- nvinfo : EIATTR_REGCOUNT
	.align		4
.L_47:
        /*0120*/ 	.byte	0x04, 0x2f
        /*0122*/ 	.short	(.L_49 - .L_48)
	.align		4
.L_48:
        /*0124*/ 	.word	index@(_Z12foo_kernel13IfEvPKT_)
        /*0128*/ 	.word	0x00000004


	//----- nvinfo : EIATTR_FRAME_SIZE
	.align		4
.L_49:
        /*012c*/ 	.byte	0x04, 0x11
        /*012e*/ 	.short	(.L_51 - .L_50)
	.align		4
.L_50:
        /*0130*/ 	.word	index@(_Z12foo_kernel13IfEvPKT_)
        /*0134*/ 	.word	0x00000000


	//----- nvinfo : EIATTR_REGCOUNT
	.align		4
.L_51:
        /*0138*/ 	.byte	0x04, 0x2f
        /*013a*/ 	.short	(.L_53 - .L_52)
	.align		4
.L_52:
        /*013c*/ 	.word	index@(_Z12foo_kernel13IdEvPKT_)
        /*0140*/ 	.word	0x00000004


	//----- nvinfo : EIATTR_FRAME_SIZE
	.align		4
.L_53:
        /*0144*/ 	.byte	0x04, 0x11
        /*0146*/ 	.short	(.L_55 - .L_54)
	.align		4
.L_54:
        /*0148*/ 	.word	index@(_Z12foo_kernel13IdEvPKT_)
        /*014c*/ 	.word	0x00000000


	//----- nvinfo : EIATTR_REGCOUNT
	.align		4
.L_55:
        /*0150*/ 	.byte	0x04, 0x2f
        /*0152*/ 	.short	(.L_57 - .L_56)
	.align		4
.L_56:
        /*0154*/ 	.word	index@(_Z6foobarIfLb1EEvT_)
        /*0158*/ 	.word	0x00000004


	//----- nvinfo : EIATTR_FRAME_SIZE
	.align		4
.L_57:
        /*015c*/ 	.byte	0x04, 0x11
        /*015e*/ 	.short	(.L_59 - .L_58)
	.align		4
.L_58:
        /*0160*/ 	.word	index@(_Z6foobarIfLb1EEvT_)
        /*0164*/ 	.word	0x00000000


	//----- nvinfo : EIATTR_MIN_STACK_SIZE
	.align		4
.L_59:
        /*0168*/ 	.byte	0x04, 0x12
        /*016a*/ 	.short	(.L_61 - .L_60)
	.align		4
.L_60:
        /*016c*/ 	.word	index@(_Z6foobarIfLb1EEvT_)
        /*0170*/ 	.word	0x00000000


	//----- nvinfo : EIATTR_MIN_STACK_SIZE
	.align		4
.L_61:
        /*0174*/ 	.byte	0x04, 0x12
        /*0176*/ 	.short	(.L_63 - .L_62)
	.align		4
.L_62:
        /*0178*/ 	.word	index@(_Z12foo_kernel13IdEvPKT_)
        /*017c*/ 	.word	0x00000000


	//----- nvinfo : EIATTR_MIN_STACK_SIZE
	.align		4
.L_63:
        /*0180*/ 	.byte	0x04, 0x12
        /*0182*/ 	.short	(.L_65 - .L_64)
	.align		4
.L_64:
        /*0184*/ 	.word	index@(_Z12foo_kernel13IfEvPKT_)
        /*0188*/ 	.word	0x00000000


	//----- nvinfo : EIATTR_MIN_STACK_SIZE
	.align		4
.L_65:
        /*018c*/ 	.byte	0x04, 0x12
        /*018e*/ 	.short	(.L_67 - .L_66)
	.align		4
.L_66:
        /*0190*/ 	.word	index@(_Z5kfunc4base2A2i)
        /*0194*/ 	.word	0x00000000


	//----- nvinfo : EIATTR_MIN_STACK_SIZE
	.align		4
.L_67:
        /*0198*/ 	.byte	0x04, 0x12
        /*019a*/ 	.short	(.L_69 - .L_68)
	.align		4
.L_68:
        /*019c*/ 	.word	index@(_Z12foo_kernel126TYPE_A)
        /*01a0*/ 	.word	0x00000000


	//----- nvinfo : EIATTR_MIN_STACK_SIZE
	.align		4
.L_69:
        /*01a4*/ 	.byte	0x04, 0x12
        /*01a6*/ 	.short	(.L_71 - .L_70)
	.align		4
.L_70:
        /*01a8*/ 	.word	index@(_Z12foo_kernel116float2)
        /*01ac*/ 	.word	0x00000000


	//----- nvinfo : EIATTR_MIN_STACK_SIZE
	.align		4
.L_71:
        /*01b0*/ 	.byte	0x04, 0x12
        /*01b2*/ 	.short	(.L_73 - .L_72)
	.align		4
.L_72:
        /*01b4*/ 	.word	index@(_Z11foo_kernel8ii)
        /*01b8*/ 	.word	0x00000000


	//----- nvinfo : EIATTR_MIN_STACK_SIZE
	.align		4
.L_73:
        /*01bc*/ 	.byte	0x04, 0x12
        /*01be*/ 	.short	(.L_75 - .L_74)
	.align		4
.L_74:
        /*01c0*/ 	.word	index@(_Z11foo_kernel5j)
        /*01c4*/ 	.word	0x00000000


	//----- nvinfo : EIATTR_MIN_STACK_SIZE
	.align		4
.L_75:
        /*01c8*/ 	.byte	0x04, 0x12
        /*01ca*/ 	.short	(.L_77 - .L_76)
	.align		4
.L_76:
        /*01cc*/ 	.word	index@(_Z11foo_kernel3Pi)
        /*01d0*/ 	.word	0x00000000


	//----- nvinfo : EIATTR_MIN_STACK_SIZE
	.align		4
.L_77:
        /*01d4*/ 	.byte	0x04, 0x12
        /*01d6*/ 	.short	(.L_79 - .L_78)
	.align		4
.L_78:
        /*01d8*/ 	.word	index@(_Z10foo_kerneliii)
        /*01dc*/ 	.word	0x00000000


	//----- nvinfo : EIATTR_MIN_STACK_SIZE
	.align		4
.L_79:
        /*01e0*/ 	.byte	0x04, 0x12
        /*01e2*/ 	.short	(.L_81 - .L_80)
	.align		4
.L_80:
        /*01e4*/ 	.word	index@(_Z13helloFromGPU2v)
        /*01e8*/ 	.word	0x00000000


	//----- nvinfo : EIATTR_MIN_STACK_SIZE
	.align		4
.L_81:
        /*01ec*/ 	.byte	0x04, 0x12
        /*01ee*/ 	.short	(.L_83 - .L_82)
	.align		4
.L_82:
        /*01f0*/ 	.word	index@(_Z12helloFromGPUv)
        /*01f4*/ 	.word	0x00000000


	//----- nvinfo : EIATTR_MIN_STACK_SIZE
	.align		4
.L_83:
        /*01f8*/ 	.byte	0x04, 0x12
        /*01fa*/ 	.short	(.L_85 - .L_84)
	.align		4
.L_84:
        /*01fc*/ 	.word	index@(_Z12helloFromGPUi)
        /*0200*/ 	.word	0x00000000


	//----- nvinfo : EIATTR_MIN_STACK_SIZE
	.align		4
.L_85:
        /*0204*/ 	.byte	0x04, 0x12
        /*0206*/ 	.short	(.L_87 - .L_86)
	.align		4
.L_86:
        /*0208*/ 	.word	index@(_Z10testKerneliii)
        /*020c*/ 	.word	0x00000000


	//----- nvinfo : EIATTR_MIN_STACK_SIZE
	.align		4
.L_87:
        /*0210*/ 	.byte	0x04, 0x12
        /*0212*/ 	.short	(.L_89 - .L_88)
	.align		4
.L_88:
        /*0214*/ 	.word	index@(_Z13testKernelPtrPKiS0_i)
        /*0218*/ 	.word	0x00000000
.L_89:


//--------------------- .nv.compat                --------------------------
	.section	.nv.compat,"",@"SHT_CUDA_COMPAT_INFO"
	.align	4
        /*0000*/ 	.byte	0x02, 0x09, 0x00, 0x00, 0x02, 0x02, 0x01, 0x00, 0x02, 0x05, 0x05, 0x00, 0x03, 0x07, 0x01, 0x01
        /*0010*/ 	.byte	0x02, 0x03, 0x00, 0x00, 0x02, 0x06, 0x01, 0x00, 0x04, 0x0b, 0x08, 0x00, 0x09, 0x00, 0x00, 0x00
        /*0020*/ 	.byte	0x00, 0x00, 0x00, 0x00


//--------------------- .nv.info._Z6foobarIfLb1EEvT_ --------------------------
	.section	.nv.info._Z6foobarIfLb1EEvT_,"",@"SHT_CUDA_INFO"
	.sectionflags	@""
	.align	4


	//----- nvinfo : EIATTR_CUDA_API_VERSION
	.align		4
        /*0000*/ 	.byte	0x04, 0x37
        /*0002*/ 	.short	(.L_91 - .L_90)
.L_90:
        /*0004*/ 	.word	0x00000082


	//----- nvinfo : EIATTR_KPARAM_INFO
	.align		4
.L_91:
        /*0008*/ 	.byte	0x04, 0x17
        /*000a*/ 	.short	(.L_93 - .L_92)
.L_92:
        /*000c*/ 	.word	0x00000000
        /*0010*/ 	.short	0x0000
        /*0012*/ 	.short	0x0000
        /*0014*/ 	.byte	0x00, 0xf0, 0x11, 0x00


	//----- nvinfo : EIATTR_SPARSE_MMA_MASK
	.align		4
.L_93:
        /*0018*/ 	.byte	0x03, 0x50
        /*001a*/ 	.short	0x0000


	//----- nvinfo : EIATTR_MAXREG_COUNT
	.align		4
        /*001c*/ 	.byte	0x03, 0x1b
        /*001e*/ 	.short	0x00ff


	//----- nvinfo : EIATTR_MERCURY_ISA_VERSION
	.align		4
        /*0020*/ 	.byte	0x03, 0x5f
        /*0022*/ 	.short	0x0101


	//----- nvinfo : EIATTR_VRC_CTA_INIT_COUNT
	.align		4
        /*0024*/ 	.byte	0x02, 0x4a
	.zero		1
	.zero		1


	//----- nvinfo : EIATTR_EXIT_INSTR_OFFSETS
	.align		4
        /*0028*/ 	.byte	0x04, 0x1c
        /*002a*/ 	.short	(.L_95 - .L_94)


	//   ....[0]....
.L_94:
        /*002c*/ 	.word	0x00000010


	//----- nvinfo : EIATTR_CBANK_PARAM_SIZE
	.align		4
.L_95:
        /*0030*/ 	.byte	0x03, 0x19
        /*0032*/ 	.short	0x0004


	//----- nvinfo : EIATTR_PARAM_CBANK
	.align		4
        /*0034*/ 	.byte	0x04, 0x0a
        /*0036*/ 	.short	(.L_97 - .L_96)
	.align		4
.L_96:
        /*0038*/ 	.word	index@(.nv.constant0._Z6foobarIfLb1EEvT_)
        /*003c*/ 	.short	0x0380
        /*003e*/ 	.short	0x0004


	//----- nvinfo : EIATTR_SW_WAR
	.align		4
.L_97:
        /*0040*/ 	.byte	0x04, 0x36
        /*0042*/ 	.short	(.L_99 - .L_98)
.L_98:
        /*0044*/ 	.word	0x00000008
.L_99:


//--------------------- .nv.info._Z12foo_kernel13IdEvPKT_ --------------------------
	.section	.nv.info._Z12foo_kernel13IdEvPKT_,"",@"SHT_CUDA_INFO"
	.sectionflags	@""
	.align	4


	//----- nvinfo : EIATTR_CUDA_API_VERSION
	.align		4
        /*0000*/ 	.byte	0x04, 0x37
        /*0002*/ 	.short	(.L_101 - .L_100)
.L_100:
        /*0004*/ 	.word	0x00000082


	//----- nvinfo : EIATTR_KPARAM_INFO
	.align		4
.L_101:
        /*0008*/ 	.byte	0x04, 0x17
        /*000a*/ 	.short	(.L_103 - .L_102)
.L_102:
        /*000c*/ 	.word	0x00000000
        /*0010*/ 	.short	0x0000
        /*0012*/ 	.short	0x0000
        /*0014*/ 	.byte	0x00, 0xf5, 0x21, 0x00


	//----- nvinfo : EIATTR_SPARSE_MMA_MASK
	.align		4
.L_103:
        /*0018*/ 	.byte	0x03, 0x50
        /*001a*/ 	.short	0x0000


	//----- nvinfo : EIATTR_MAXREG_COUNT
	.align		4
        /*001c*/ 	.byte	0x03, 0x1b
        /*001e*/ 	.short	0x00ff


	//----- nvinfo : EIATTR_MERCURY_ISA_VERSION
	.align		4
        /*0020*/ 	.byte	0x03, 0x5f
        /*0022*/ 	.short	0x0101


	//----- nvinfo : EIATTR_VRC_CTA_INIT_COUNT
	.align		4
        /*0024*/ 	.byte	0x02, 0x4a
	.zero		1
	.zero		1


	//----- nvinfo : EIATTR_EXIT_INSTR_OFFSETS
	.align		4
        /*0028*/ 	.byte	0x04, 0x1c
        /*002a*/ 	.short	(.L_105 - .L_104)


	//   ....[0]....
.L_104:
        /*002c*/ 	.word	0x00000010


	//----- nvinfo : EIATTR_CBANK_PARAM_SIZE
	.align		4
.L_105:
        /*0030*/ 	.byte	0x03, 0x19
        /*0032*/ 	.short	0x0008


	//----- nvinfo : EIATTR_PARAM_CBANK
	.align		4
        /*0034*/ 	.byte	0x04, 0x0a
        /*0036*/ 	.short	(.L_107 - .L_106)
	.align		4
.L_106:
        /*0038*/ 	.word	index@(.nv.constant0._Z12foo_kernel13IdEvPKT_)
        /*003c*/ 	.short	0x0380
        /*003e*/ 	.short	0x0008


	//----- nvinfo : EIATTR_SW_WAR
	.align		4
.L_107:
        /*0040*/ 	.byte	0x04, 0x36
        /*0042*/ 	.short	(.L_109 - .L_108)
.L_108:
        /*0044*/ 	.word	0x00000008
.L_109:


//--------------------- .nv.info._Z12foo_kernel13IfEvPKT_ --------------------------
	.section	.nv.info._Z12foo_kernel13IfEvPKT_,"",@"SHT_CUDA_INFO"
	.sectionflags	@""
	.align	4


	//----- nvinfo : EIATTR_CUDA_API_VERSION
	.align		4
        /*0000*/ 	.byte	0x04, 0x37
        /*0002*/ 	.short	(.L_111 - .L_110)
.L_110:
        /*0004*/ 	.word	0x00000082


	//----- nvinfo : EIATTR_KPARAM_INFO
	.align		4
.L_111:
        /*0008*/ 	.byte	0x04, 0x17
        /*000a*/ 	.short	(.L_113 - .L_112)
.L_112:
        /*000c*/ 	.word	0x00000000
        /*0010*/ 	.short	0x0000
        /*0012*/ 	.short	0x0000
        /*0014*/ 	.byte	0x00, 0xf5, 0x21, 0x00


	//----- nvinfo : EIATTR_SPARSE_MMA_MASK
	.align		4
.L_113:
        /*0018*/ 	.byte	0x03, 0x50
        /*001a*/ 	.short	0x0000


	//----- nvinfo : EIATTR_MAXREG_COUNT
	.align		4
        /*001c*/ 	.byte	0x03, 0x1b
        /*001e*/ 	.short	0x00ff


	//----- nvinfo : EIATTR_MERCURY_ISA_VERSION
	.align		4
        /*0020*/ 	.byte	0x03, 0x5f
        /*0022*/ 	.short	0x0101


	//----- nvinfo : EIATTR_VRC_CTA_INIT_COUNT
	.align		4
        /*0024*/ 	.byte	0x02, 0x4a
	.zero		1
	.zero		1


	//----- nvinfo : EIATTR_EXIT_INSTR_OFFSETS
	.align		4
        /*0028*/ 	.byte	0x04, 0x1c
        /*002a*/ 	.short	(.L_115 - .L_114)


	//   ....[0]....
.L_114:
        /*002c*/ 	.word	0x00000010


	//----- nvinfo : EIATTR_CBANK_PARAM_SIZE
	.align		4
.L_115:
        /*0030*/ 	.byte	0x03, 0x19
        /*0032*/ 	.short	0x0008


	//----- nvinfo : EIATTR_PARAM_CBANK
	.align		4
        /*0034*/ 	.byte	0x04, 0x0a
        /*0036*/ 	.short	(.L_117 - .L_116)
	.align		4
.L_116:
        /*0038*/ 	.word	index@(.nv.constant0._Z12foo_kernel13IfEvPKT_)
        /*003c*/ 	.short	0x0380
        /*003e*/ 	.short	0x0008


	//----- nvinfo : EIATTR_SW_WAR
	.align		4
.L_117:
        /*0040*/ 	.byte	0x04, 0x36
        /*0042*/ 	.short	(.L_119 - .L_118)
.L_118:
        /*0044*/ 	.word	0x00000008
.L_119:


//--------------------- .nv.info._Z5kfunc4base2A2i --------------------------
	.section	.nv.info._Z5kfunc4base2A2i,"",@"SHT_CUDA_INFO"
	.sectionflags	@""
	.align	4


	//----- nvinfo : EIATTR_CUDA_API_VERSION
	.align		4
        /*0000*/ 	.byte	0x04, 0x37
        /*0002*/ 	.short	(.L_121 - .L_120)
.L_120:
        /*0004*/ 	.word	0x00000082


	//----- nvinfo : EIATTR_KPARAM_INFO
	.align		4
.L_121:
        /*0008*/ 	.byte	0x04, 0x17
        /*000a*/ 	.short	(.L_123 - .L_122)
.L_122:
        /*000c*/ 	.word	0x00000000
        /*0010*/ 	.short	0x0002
        /*0012*/ 	.short	0x0004
        /*0014*/ 	.byte	0x00, 0xf0, 0x11, 0x00


	//----- nvinfo : EIATTR_KPARAM_INFO
	.align		4
.L_123:
        /*0018*/ 	.byte	0x04, 0x17
        /*001a*/ 	.short	(.L_125 - .L_124)
.L_124:
        /*001c*/ 	.word	0x00000000
        /*0020*/ 	.short	0x0001
        /*0022*/ 	.short	0x0001
        /*0024*/ 	.byte	0x00, 0xf0, 0x05, 0x00


	//----- nvinfo : EIATTR_KPARAM_INFO
	.align		4
.L_125:
        /*0028*/ 	.byte	0x04, 0x17
        /*002a*/ 	.short	(.L_127 - .L_126)
.L_126:
        /*002c*/ 	.word	0x00000000
        /*0030*/ 	.short	0x0000
        /*0032*/ 	.short	0x0000
        /*0034*/ 	.byte	0x00, 0xf0, 0x05, 0x00


	//----- nvinfo : EIATTR_SPARSE_MMA_MASK
	.align		4
.L_127:
        /*0038*/ 	.byte	0x03, 0x50
        /*003a*/ 	.short	0x0000


	//----- nvinfo : EIATTR_MAXREG_COUNT
	.align		4
        /*003c*/ 	.byte	0x03, 0x1b
        /*003e*/ 	.short	0x00ff


	//----- nvinfo : EIATTR_MERCURY_ISA_VERSION
	.align		4
        /*0040*/ 	.byte	0x03, 0x5f
        /*0042*/ 	.short	0x0101


	//----- nvinfo : EIATTR_VRC_CTA_INIT_COUNT
	.align		4
        /*0044*/ 	.byte	0x02, 0x4a
	.zero		1
	.zero		1


	//----- nvinfo : EIATTR_EXIT_INSTR_OFFSETS
	.align		4
        /*0048*/ 	.byte	0x04, 0x1c
        /*004a*/ 	.short	(.L_129 - .L_128)


	//   ....[0]....
.L_128:
        /*004c*/ 	.word	0x00000010


	//----- nvinfo : EIATTR_CBANK_PARAM_SIZE
	.align		4
.L_129:
        /*0050*/ 	.byte	0x03, 0x19
        /*0052*/ 	.short	0x0008


	//----- nvinfo : EIATTR_PARAM_CBANK
	.align		4
        /*0054*/ 	.byte	0x04, 0x0a
        /*0056*/ 	.short	(.L_131 - .L_130)
	.align		4
.L_130:
        /*0058*/ 	.word	index@(.nv.constant0._Z5kfunc4base2A2i)
        /*005c*/ 	.short	0x0380
        /*005e*/ 	.short	0x0008


	//----- nvinfo : EIATTR_SW_WAR
	.align		4
.L_131:
        /*0060*/ 	.byte	0x04, 0x36
        /*0062*/ 	.short	(.L_133 - .L_132)
.L_132:
        /*0064*/ 	.word	0x00000008
.L_133:


//--------------------- .nv.info._Z12foo_kernel126TYPE_A --------------------------
	.section	.nv.info._Z12foo_kernel126TYPE_A,"",@"SHT_CUDA_INFO"
	.sectionflags	@""
	.align	4


	//----- nvinfo : EIATTR_CUDA_API_VERSION
	.align		4
        /*0000*/ 	.byte	0x04, 0x37
        /*0002*/ 	.short	(.L_135 - .L_134)
.L_134:
        /*0004*/ 	.word	0x00000082


	//----- nvinfo : EIATTR_KPARAM_INFO
	.align		4
.L_135:
        /*0008*/ 	.byte	0x04, 0x17
        /*000a*/ 	.short	(.L_137 - .L_136)
.L_136:
        /*000c*/ 	.word	0x00000000
        /*0010*/ 	.short	0x0000
        /*0012*/ 	.short	0x0000
        /*0014*/ 	.byte	0x00, 0xf0, 0x21, 0x00


	//----- nvinfo : EIATTR_SPARSE_MMA_MASK
	.align		4
.L_137:
        /*0018*/ 	.byte	0x03, 0x50
        /*001a*/ 	.short	0x0000


	//----- nvinfo : EIATTR_MAXREG_COUNT
	.align		4
        /*001c*/ 	.byte	0x03, 0x1b
        /*001e*/ 	.short	0x00ff


	//----- nvinfo : EIATTR_MERCURY_ISA_VERSION
	.align		4
        /*0020*/ 	.byte	0x03, 0x5f
        /*0022*/ 	.short	0x0101


	//----- nvinfo : EIATTR_VRC_CTA_INIT_COUNT
	.align		4
        /*0024*/ 	.byte	0x02, 0x4a
	.zero		1
	.zero		1


	//----- nvinfo : EIATTR_EXIT_INSTR_OFFSETS
	.align		4
        /*0028*/ 	.byte	0x04, 0x1c
        /*002a*/ 	.short	(.L_139 - .L_138)


	//   ....[0]....
.L_138:
        /*002c*/ 	.word	0x00000010


	//----- nvinfo : EIATTR_CBANK_PARAM_SIZE
	.align		4
.L_139:
        /*0030*/ 	.byte	0x03, 0x19
        /*0032*/ 	.short	0x0008


	//----- nvinfo : EIATTR_PARAM_CBANK
	.align		4
        /*0034*/ 	.byte	0x04, 0x0a
        /*0036*/ 	.short	(.L_141 - .L_140)
	.align		4
.L_140:
        /*0038*/ 	.word	index@(.nv.constant0._Z12foo_kernel126TYPE_A)
        /*003c*/ 	.short	0x0380
        /*003e*/ 	.short	0x0008


	//----- nvinfo : EIATTR_SW_WAR
	.align		4
.L_141:
        /*0040*/ 	.byte	0x04, 0x36
        /*0042*/ 	.short	(.L_143 - .L_142)
.L_142:
        /*0044*/ 	.word	0x00000008
.L_143:


//--------------------- .nv.info._Z12foo_kernel116float2 --------------------------
	.section	.nv.info._Z12foo_kernel116float2,"",@"SHT_CUDA_INFO"
	.sectionflags	@""
	.align	4


	//----- nvinfo : EIATTR_CUDA_API_VERSION
	.align		4
        /*0000*/ 	.byte	0x04, 0x37
        /*0002*/ 	.short	(.L_145 - .L_144)
.L_144:
        /*0004*/ 	.word	0x00000082


	//----- nvinfo : EIATTR_KPARAM_INFO
	.align		4
.L_145:
        /*0008*/ 	.byte	0x04, 0x17
        /*000a*/ 	.short	(.L_147 - .L_146)
.L_146:
        /*000c*/ 	.word	0x00000000
        /*0010*/ 	.short	0x0000
        /*0012*/ 	.short	0x0000
        /*0014*/ 	.byte	0x00, 0xf0, 0x21, 0x00


	//----- nvinfo : EIATTR_SPARSE_MMA_MASK
	.align		4
.L_147:
        /*0018*/ 	.byte	0x03, 0x50
        /*001a*/ 	.short	0x0000


	//----- nvinfo : EIATTR_MAXREG_COUNT
	.align		4
        /*001c*/ 	.byte	0x03, 0x1b
        /*001e*/ 	.short	0x00ff


	//----- nvinfo : EIATTR_MERCURY_ISA_VERSION
	.align		4
        /*0020*/ 	.byte	0x03, 0x5f
        /*0022*/ 	.short	0x0101


	//----- nvinfo : EIATTR_VRC_CTA_INIT_COUNT
	.align		4
        /*0024*/ 	.byte	0x02, 0x4a
	.zero		1
	.zero		1


	//----- nvinfo : EIATTR_EXIT_INSTR_OFFSETS
	.align		4
        /*0028*/ 	.byte	0x04, 0x1c
        /*002a*/ 	.short	(.L_149 - .L_148)


	//   ....[0]....
.L_148:
        /*002c*/ 	.word	0x00000010


	//----- nvinfo : EIATTR_CBANK_PARAM_SIZE
	.align		4
.L_149:
        /*0030*/ 	.byte	0x03, 0x19
        /*0032*/ 	.short	0x0008


	//----- nvinfo : EIATTR_PARAM_CBANK
	.align		4
        /*0034*/ 	.byte	0x04, 0x0a
        /*0036*/ 	.short	(.L_151 - .L_150)
	.align		4
.L_150:
        /*0038*/ 	.word	index@(.nv.constant0._Z12foo_kernel116float2)
        /*003c*/ 	.short	0x0380
        /*003e*/ 	.short	0x0008


	//----- nvinfo : EIATTR_SW_WAR
	.align		4
.L_151:
        /*0040*/ 	.byte	0x04, 0x36
        /*0042*/ 	.short	(.L_153 - .L_152)
.L_152:
        /*0044*/ 	.word	0x00000008
.L_153:


//--------------------- .nv.info._Z11foo_kernel8ii --------------------------
	.section	.nv.info._Z11foo_kernel8ii,"",@"SHT_CUDA_INFO"
	.sectionflags	@""
	.align	4


	//----- nvinfo : EIATTR_CUDA_API_VERSION
	.align		4
        /*0000*/ 	.byte	0x04, 0x37
        /*0002*/ 	.short	(.L_155 - .L_154)
.L_154:
        /*0004*/ 	.word	0x00000082


	//----- nvinfo : EIATTR_KPARAM_INFO
	.align		4
.L_155:
        /*0008*/ 	.byte	0x04, 0x17
        /*000a*/ 	.short	(.L_157 - .L_156)
.L_156:
        /*000c*/ 	.word	0x00000000
        /*0010*/ 	.short	0x0001
        /*0012*/ 	.short	0x0004
        /*0014*/ 	.byte	0x00, 0xf0, 0x11, 0x00


	//----- nvinfo : EIATTR_KPARAM_INFO
	.align		4
.L_157:
        /*0018*/ 	.byte	0x04, 0x17
        /*001a*/ 	.short	(.L_159 - .L_158)
.L_158:
        /*001c*/ 	.word	0x00000000
        /*0020*/ 	.short	0x0000
        /*0022*/ 	.short	0x0000
        /*0024*/ 	.byte	0x00, 0xf0, 0x11, 0x00


	//----- nvinfo : EIATTR_SPARSE_MMA_MASK
	.align		4
.L_159:
        /*0028*/ 	.byte	0x03, 0x50
        /*002a*/ 	.short	0x0000


	//----- nvinfo : EIATTR_MAXREG_COUNT
	.align		4
        /*002c*/ 	.byte	0x03, 0x1b
        /*002e*/ 	.short	0x00ff


	//----- nvinfo : EIATTR_MERCURY_ISA_VERSION
	.align		4
        /*0030*/ 	.byte	0x03, 0x5f
        /*0032*/ 	.short	0x0101


	//----- nvinfo : EIATTR_VRC_CTA_INIT_COUNT
	.align		4
        /*0034*/ 	.byte	0x02, 0x4a
	.zero		1
	.zero		1


	//----- nvinfo : EIATTR_EXIT_INSTR_OFFSETS
	.align		4
        /*0038*/ 	.byte	0x04, 0x1c
        /*003a*/ 	.short	(.L_161 - .L_160)


	//   ....[0]....
.L_160:
        /*003c*/ 	.word	0x00000010


	//----- nvinfo : EIATTR_CBANK_PARAM_SIZE
	.align		4
.L_161:
        /*0040*/ 	.byte	0x03, 0x19
        /*0042*/ 	.short	0x0008


	//----- nvinfo : EIATTR_PARAM_CBANK
	.align		4
        /*0044*/ 	.byte	0x04, 0x0a
        /*0046*/ 	.short	(.L_163 - .L_162)
	.align		4
.L_162:
        /*0048*/ 	.word	index@(.nv.constant0._Z11foo_kernel8ii)
        /*004c*/ 	.short	0x0380
        /*004e*/ 	.short	0x0008


	//----- nvinfo : EIATTR_SW_WAR
	.align		4
.L_163:
        /*0050*/ 	.byte	0x04, 0x36
        /*0052*/ 	.short	(.L_165 - .L_164)
.L_164:
        /*0054*/ 	.word	0x00000008
.L_165:


//--------------------- .nv.info._Z11foo_kernel5j --------------------------
	.section	.nv.info._Z11foo_kernel5j,"",@"SHT_CUDA_INFO"
	.sectionflags	@""
	.align	4


	//----- nvinfo : EIATTR_CUDA_API_VERSION
	.align		4
        /*0000*/ 	.byte	0x04, 0x37
        /*0002*/ 	.short	(.L_167 - .L_166)
.L_166:
        /*0004*/ 	.word	0x00000082


	//----- nvinfo : EIATTR_KPARAM_INFO
	.align		4
.L_167:
        /*0008*/ 	.byte	0x04, 0x17
        /*000a*/ 	.short	(.L_169 - .L_168)
.L_168:
        /*000c*/ 	.word	0x00000000
        /*0010*/ 	.short	0x0000
        /*0012*/ 	.short	0x0000
        /*0014*/ 	.byte	0x00, 0xf0, 0x11, 0x00


	//----- nvinfo : EIATTR_SPARSE_MMA_MASK
	.align		4
.L_169:
        /*0018*/ 	.byte	0x03, 0x50
        /*001a*/ 	.short	0x0000


	//----- nvinfo : EIATTR_MAXREG_COUNT
	.align		4
        /*001c*/ 	.byte	0x03, 0x1b
        /*001e*/ 	.short	0x00ff


	//----- nvinfo : EIATTR_MERCURY_ISA_VERSION
	.align		4
        /*0020*/ 	.byte	0x03, 0x5f
        /*0022*/ 	.short	0x0101


	//----- nvinfo : EIATTR_VRC_CTA_INIT_COUNT
	.align		4
        /*0024*/ 	.byte	0x02, 0x4a
	.zero		1
	.zero		1


	//----- nvinfo : EIATTR_EXIT_INSTR_OFFSETS
	.align		4
        /*0028*/ 	.byte	0x04, 0x1c
        /*002a*/ 	.short	(.L_171 - .L_170)


	//   ....[0]....
.L_170:
        /*002c*/ 	.word	0x00000010


	//----- nvinfo : EIATTR_CBANK_PARAM_SIZE
	.align		4
.L_171:
        /*0030*/ 	.byte	0x03, 0x19
        /*0032*/ 	.short	0x0004


	//----- nvinfo : EIATTR_PARAM_CBANK
	.align		4
        /*0034*/ 	.byte	0x04, 0x0a
        /*0036*/ 	.short	(.L_173 - .L_172)
	.align		4
.L_172:
        /*0038*/ 	.word	index@(.nv.constant0._Z11foo_kernel5j)
        /*003c*/ 	.short	0x0380
        /*003e*/ 	.short	0x0004


	//----- nvinfo : EIATTR_SW_WAR
	.align		4
.L_173:
        /*0040*/ 	.byte	0x04, 0x36
        /*0042*/ 	.short	(.L_175 - .L_174)
.L_174:
        /*0044*/ 	.word	0x00000008
.L_175:


//--------------------- .nv.info._Z11foo_kernel3Pi --------------------------
	.section	.nv.info._Z11foo_kernel3Pi,"",@"SHT_CUDA_INFO"
	.sectionflags	@""
	.align	4


	//----- nvinfo : EIATTR_CUDA_API_VERSION
	.align		4
        /*0000*/ 	.byte	0x04, 0x37
        /*0002*/ 	.short	(.L_177 - .L_176)
.L_176:
        /*0004*/ 	.word	0x00000082


	//----- nvinfo : EIATTR_KPARAM_INFO
	.align		4
.L_177:
        /*0008*/ 	.byte	0x04, 0x17
        /*000a*/ 	.short	(.L_179 - .L_178)
.L_178:
        /*000c*/ 	.word	0x00000000
        /*0010*/ 	.short	0x0000
        /*0012*/ 	.short	0x0000
        /*0014*/ 	.byte	0x00, 0xf5, 0x21, 0x00


	//----- nvinfo : EIATTR_SPARSE_MMA_MASK
	.align		4
.L_179:
        /*0018*/ 	.byte	0x03, 0x50
        /*001a*/ 	.short	0x0000


	//----- nvinfo : EIATTR_MAXREG_COUNT
	.align		4
        /*001c*/ 	.byte	0x03, 0x1b
        /*001e*/ 	.short	0x00ff


	//----- nvinfo : EIATTR_MERCURY_ISA_VERSION
	.align		4
        /*0020*/ 	.byte	0x03, 0x5f
        /*0022*/ 	.short	0x0101


	//----- nvinfo : EIATTR_VRC_CTA_INIT_COUNT
	.align		4
        /*0024*/ 	.byte	0x02, 0x4a
	.zero		1
	.zero		1


	//----- nvinfo : EIATTR_EXIT_INSTR_OFFSETS
	.align		4
        /*0028*/ 	.byte	0x04, 0x1c
        /*002a*/ 	.short	(.L_181 - .L_180)


	//   ....[0]....
.L_180:
        /*002c*/ 	.word	0x00000010


	//----- nvinfo : EIATTR_CBANK_PARAM_SIZE
	.align		4
.L_181:
        /*0030*/ 	.byte	0x03, 0x19
        /*0032*/ 	.short	0x0008


	//----- nvinfo : EIATTR_PARAM_CBANK
	.align		4
        /*0034*/ 	.byte	0x04, 0x0a
        /*0036*/ 	.short	(.L_183 - .L_182)
	.align		4
.L_182:
        /*0038*/ 	.word	index@(.nv.constant0._Z11foo_kernel3Pi)
        /*003c*/ 	.short	0x0380
        /*003e*/ 	.short	0x0008


	//----- nvinfo : EIATTR_SW_WAR
	.align		4
.L_183:
        /*0040*/ 	.byte	0x04, 0x36
        /*0042*/ 	.short	(.L_185 - .L_184)
.L_184:
        /*0044*/ 	.word	0x00000008
.L_185:


//--------------------- .nv.info._Z10foo_kerneliii --------------------------
	.section	.nv.info._Z10foo_kerneliii,"",@"SHT_CUDA_INFO"
	.sectionflags	@""
	.align	4


	//----- nvinfo : EIATTR_CUDA_API_VERSION
	.align		4
        /*0000*/ 	.byte	0x04, 0x37
        /*0002*/ 	.short	(.L_187 - .L_186)
.L_186:
        /*0004*/ 	.word	0x00000082


	//----- nvinfo : EIATTR_KPARAM_INFO
	.align		4
.L_187:
        /*0008*/ 	.byte	0x04, 0x17
        /*000a*/ 	.short	(.L_189 - .L_188)
.L_188:
        /*000c*/ 	.word	0x00000000
        /*0010*/ 	.short	0x0002
        /*0012*/ 	.short	0x0008
        /*0014*/ 	.byte	0x00, 0xf0, 0x11, 0x00


	//----- nvinfo : EIATTR_KPARAM_INFO
	.align		4
.L_189:
        /*0018*/ 	.byte	0x04, 0x17
        /*001a*/ 	.short	(.L_191 - .L_190)
.L_190:
        /*001c*/ 	.word	0x00000000
        /*0020*/ 	.short	0x0001
        /*0022*/ 	.short	0x0004
        /*0024*/ 	.byte	0x00, 0xf0, 0x11, 0x00


	//----- nvinfo : EIATTR_KPARAM_INFO
	.align		4
.L_191:
        /*0028*/ 	.byte	0x04, 0x17
        /*002a*/ 	.short	(.L_193 - .L_192)
.L_192:
        /*002c*/ 	.word	0x00000000
        /*0030*/ 	.short	0x0000
        /*0032*/ 	.short	0x0000
        /*0034*/ 	.byte	0x00, 0xf0, 0x11, 0x00


	//----- nvinfo : EIATTR_SPARSE_MMA_MASK
	.align		4
.L_193:
        /*0038*/ 	.byte	0x03, 0x50
        /*003a*/ 	.short	0x0000


	//----- nvinfo : EIATTR_MAXREG_COUNT
	.align		4
        /*003c*/ 	.byte	0x03, 0x1b
        /*003e*/ 	.short	0x00ff


	//----- nvinfo : EIATTR_MERCURY_ISA_VERSION
	.align		4
        /*0040*/ 	.byte	0x03, 0x5f
        /*0042*/ 	.short	0x0101


	//----- nvinfo : EIATTR_VRC_CTA_INIT_COUNT
	.align		4
        /*0044*/ 	.byte	0x02, 0x4a
	.zero		1
	.zero		1


	//----- nvinfo : EIATTR_EXIT_INSTR_OFFSETS
	.align		4
        /*0048*/ 	.byte	0x04, 0x1c
        /*004a*/ 	.short	(.L_195 - .L_194)


	//   ....[0]....
.L_194:
        /*004c*/ 	.word	0x00000010


	//----- nvinfo : EIATTR_CBANK_PARAM_SIZE
	.align		4
.L_195:
        /*0050*/ 	.byte	0x03, 0x19
        /*0052*/ 	.short	0x000c


	//----- nvinfo : EIATTR_PARAM_CBANK
	.align		4
        /*0054*/ 	.byte	0x04, 0x0a
        /*0056*/ 	.short	(.L_197 - .L_196)
	.align		4
.L_196:
        /*0058*/ 	.word	index@(.nv.constant0._Z10foo_kerneliii)
        /*005c*/ 	.short	0x0380
        /*005e*/ 	.short	0x000c


	//----- nvinfo : EIATTR_SW_WAR
	.align		4
.L_197:
        /*0060*/ 	.byte	0x04, 0x36
        /*0062*/ 	.short	(.L_199 - .L_198)
.L_198:
        /*0064*/ 	.word	0x00000008
.L_199:


//--------------------- .nv.info._Z13helloFromGPU2v --------------------------
	.section	.nv.info._Z13helloFromGPU2v,"",@"SHT_CUDA_INFO"
	.sectionflags	@""
	.align	4


	//----- nvinfo : EIATTR_CUDA_API_VERSION
	.align		4
        /*0000*/ 	.byte	0x04, 0x37
        /*0002*/ 	.short	(.L_201 - .L_200)
.L_200:
        /*0004*/ 	.word	0x00000082


	//----- nvinfo : EIATTR_SPARSE_MMA_MASK
	.align		4
.L_201:
        /*0008*/ 	.byte	0x03, 0x50
        /*000a*/ 	.short	0x0000


	//----- nvinfo : EIATTR_MAXREG_COUNT
	.align		4
        /*000c*/ 	.byte	0x03, 0x1b
        /*000e*/ 	.short	0x00ff


	//----- nvinfo : EIATTR_MERCURY_ISA_VERSION
	.align		4
        /*0010*/ 	.byte	0x03, 0x5f
        /*0012*/ 	.short	0x0101


	//----- nvinfo : EIATTR_VRC_CTA_INIT_COUNT
	.align		4
        /*0014*/ 	.byte	0x02, 0x4a
	.zero		1
	.zero		1


	//----- nvinfo : EIATTR_EXIT_INSTR_OFFSETS
	.align		4
        /*0018*/ 	.byte	0x04, 0x1c
        /*001a*/ 	.short	(.L_203 - .L_202)


	//   ....[0]....
.L_202:
        /*001c*/ 	.word	0x00000010


	//----- nvinfo : EIATTR_SW_WAR
	.align		4
.L_203:
        /*0020*/ 	.byte	0x04, 0x36
        /*0022*/ 	.short	(.L_205 - .L_204)
.L_204:
        /*0024*/ 	.word	0x00000008
.L_205:


//--------------------- .nv.info._Z12helloFromGPUv --------------------------
	.section	.nv.info._Z12helloFromGPUv,"",@"SHT_CUDA_INFO"
	.sectionflags	@""
	.align	4


	//----- nvinfo : EIATTR_CUDA_API_VERSION
	.align		4
        /*0000*/ 	.byte	0x04, 0x37
        /*0002*/ 	.short	(.L_207 - .L_206)
.L_206:
        /*0004*/ 	.word	0x00000082


	//----- nvinfo : EIATTR_SPARSE_MMA_MASK
	.align		4
.L_207:
        /*0008*/ 	.byte	0x03, 0x50
        /*000a*/ 	.short	0x0000


	//----- nvinfo : EIATTR_MAXREG_COUNT
	.align		4
        /*000c*/ 	.byte	0x03, 0x1b
        /*000e*/ 	.short	0x00ff


	//----- nvinfo : EIATTR_MERCURY_ISA_VERSION
	.align		4
        /*0010*/ 	.byte	0x03, 0x5f
        /*0012*/ 	.short	0x0101


	//----- nvinfo : EIATTR_VRC_CTA_INIT_COUNT
	.align		4
        /*0014*/ 	.byte	0x02, 0x4a
	.zero		1
	.zero		1


	//----- nvinfo : EIATTR_EXIT_INSTR_OFFSETS
	.align		4
        /*0018*/ 	.byte	0x04, 0x1c
        /*001a*/ 	.short	(.L_209 - .L_208)


	//   ....[0]....
.L_208:
        /*001c*/ 	.word	0x00000010


	//----- nvinfo : EIATTR_SW_WAR
	.align		4
.L_209:
        /*0020*/ 	.byte	0x04, 0x36
        /*0022*/ 	.short	(.L_211 - .L_210)
.L_210:
        /*0024*/ 	.word	0x00000008
.L_211:


//--------------------- .nv.info._Z12helloFromGPUi --------------------------
	.section	.nv.info._Z12helloFromGPUi,"",@"SHT_CUDA_INFO"
	.sectionflags	@""
	.align	4


	//----- nvinfo : EIATTR_CUDA_API_VERSION
	.align		4
        /*0000*/ 	.byte	0x04, 0x37
        /*0002*/ 	.short	(.L_213 - .L_212)
.L_212:
        /*0004*/ 	.word	0x00000082


	//----- nvinfo : EIATTR_KPARAM_INFO
	.align		4
.L_213:
        /*0008*/ 	.byte	0x04, 0x17
        /*000a*/ 	.short	(.L_215 - .L_214)
.L_214:
        /*000c*/ 	.word	0x00000000
        /*0010*/ 	.short	0x0000
        /*0012*/ 	.short	0x0000
        /*0014*/ 	.byte	0x00, 0xf0, 0x11, 0x00


	//----- nvinfo : EIATTR_SPARSE_MMA_MASK
	.align		4
.L_215:
        /*0018*/ 	.byte	0x03, 0x50
        /*001a*/ 	.short	0x0000


	//----- nvinfo : EIATTR_MAXREG_COUNT
	.align		4
        /*001c*/ 	.byte	0x03, 0x1b
        /*001e*/ 	.short	0x00ff


	//----- nvinfo : EIATTR_MERCURY_ISA_VERSION
	.align		4
        /*0020*/ 	.byte	0x03, 0x5f
        /*0022*/ 	.short	0x0101


	//----- nvinfo : EIATTR_VRC_CTA_INIT_COUNT
	.align		4
        /*0024*/ 	.byte	0x02, 0x4a
	.zero		1
	.zero		1


	//----- nvinfo : EIATTR_EXIT_INSTR_OFFSETS
	.align		4
        /*0028*/ 	.byte	0x04, 0x1c
        /*002a*/ 	.short	(.L_217 - .L_216)


	//   ....[0]....
.L_216:
        /*002c*/ 	.word	0x00000010


	//----- nvinfo : EIATTR_CBANK_PARAM_SIZE
	.align		4
.L_217:
        /*0030*/ 	.byte	0x03, 0x19
        /*0032*/ 	.short	0x0004


	//----- nvinfo : EIATTR_PARAM_CBANK
	.align		4
        /*0034*/ 	.byte	0x04, 0x0a
        /*0036*/ 	.short	(.L_219 - .L_218)
	.align		4
.L_218:
        /*0038*/ 	.word	index@(.nv.constant0._Z12helloFromGPUi)
        /*003c*/ 	.short	0x0380
        /*003e*/ 	.short	0x0004


	//----- nvinfo : EIATTR_SW_WAR
	.align		4
.L_219:
        /*0040*/ 	.byte	0x04, 0x36
        /*0042*/ 	.short	(.L_221 - .L_220)
.L_220:
        /*0044*/ 	.word	0x00000008
.L_221:


//--------------------- .nv.info._Z10testKerneliii --------------------------
	.section	.nv.info._Z10testKerneliii,"",@"SHT_CUDA_INFO"
	.sectionflags	@""
	.align	4


	//----- nvinfo : EIATTR_CUDA_API_VERSION
	.align		4
        /*0000*/ 	.byte	0x04, 0x37
        /*0002*/ 	.short	(.L_223 - .L_222)
.L_222:
        /*0004*/ 	.word	0x00000082


	//----- nvinfo : EIATTR_KPARAM_INFO
	.align		4
.L_223:
        /*0008*/ 	.byte	0x04, 0x17
        /*000a*/ 	.short	(.L_225 - .L_224)
.L_224:
        /*000c*/ 	.word	0x00000000
        /*0010*/ 	.short	0x0002
        /*0012*/ 	.short	0x0008
        /*0014*/ 	.byte	0x00, 0xf0, 0x11, 0x00


	//----- nvinfo : EIATTR_KPARAM_INFO
	.align		4
.L_225:
        /*0018*/ 	.byte	0x04, 0x17
        /*001a*/ 	.short	(.L_227 - .L_226)
.L_226:
        /*001c*/ 	.word	0x00000000
        /*0020*/ 	.short	0x0001
        /*0022*/ 	.short	0x0004
        /*0024*/ 	.byte	0x00, 0xf0, 0x11, 0x00


	//----- nvinfo : EIATTR_KPARAM_INFO
	.align		4
.L_227:
        /*0028*/ 	.byte	0x04, 0x17
        /*002a*/ 	.short	(.L_229 - .L_228)
.L_228:
        /*002c*/ 	.word	0x00000000
        /*0030*/ 	.short	0x0000
        /*0032*/ 	.short	0x0000
        /*0034*/ 	.byte	0x00, 0xf0, 0x11, 0x00


	//----- nvinfo : EIATTR_SPARSE_MMA_MASK
	.align		4
.L_229:
        /*0038*/ 	.byte	0x03, 0x50
        /*003a*/ 	.short	0x0000


	//----- nvinfo : EIATTR_MAXREG_COUNT
	.align		4
        /*003c*/ 	.byte	0x03, 0x1b
        /*003e*/ 	.short	0x00ff


	//----- nvinfo : EIATTR_MERCURY_ISA_VERSION
	.align		4
        /*0040*/ 	.byte	0x03, 0x5f
        /*0042*/ 	.short	0x0101


	//----- nvinfo : EIATTR_VRC_CTA_INIT_COUNT
	.align		4
        /*0044*/ 	.byte	0x02, 0x4a
	.zero		1
	.zero		1


	//----- nvinfo : EIATTR_EXIT_INSTR_OFFSETS
	.align		4
        /*0048*/ 	.byte	0x04, 0x1c
        /*004a*/ 	.short	(.L_231 - .L_230)


	//   ....[0]....
.L_230:
        /*004c*/ 	.word	0x00000010


	//----- nvinfo : EIATTR_CBANK_PARAM_SIZE
	.align		4
.L_231:
        /*0050*/ 	.byte	0x03, 0x19
        /*0052*/ 	.short	0x000c


	//----- nvinfo : EIATTR_PARAM_CBANK
	.align		4
        /*0054*/ 	.byte	0x04, 0x0a
        /*0056*/ 	.short	(.L_233 - .L_232)
	.align		4
.L_232:
        /*0058*/ 	.word	index@(.nv.constant0._Z10testKerneliii)
        /*005c*/ 	.short	0x0380
        /*005e*/ 	.short	0x000c


	//----- nvinfo : EIATTR_SW_WAR
	.align		4
.L_233:
        /*0060*/ 	.byte	0x04, 0x36
        /*0062*/ 	.short	(.L_235 - .L_234)
.L_234:
        /*0064*/ 	.word	0x00000008
.L_235:


//--------------------- .nv.info._Z13testKernelPtrPKiS0_i --------------------------
	.section	.nv.info._Z13testKernelPtrPKiS0_i,"",@"SHT_CUDA_INFO"
	.sectionflags	@""
	.align	4


	//----- nvinfo : EIATTR_CUDA_API_VERSION
	.align		4
        /*0000*/ 	.byte	0x04, 0x37
        /*0002*/ 	.short	(.L_237 - .L_236)
.L_236:
        /*0004*/ 	.word	0x00000082


	//----- nvinfo : EIATTR_KPARAM_INFO
	.align		4
.L_237:
        /*0008*/ 	.byte	0x04, 0x17
        /*000a*/ 	.short	(.L_239 - .L_238)
.L_238:
        /*000c*/ 	.word	0x00000000
        /*0010*/ 	.short	0x0002
        /*0012*/ 	.short	0x0010
        /*0014*/ 	.byte	0x00, 0xf0, 0x11, 0x00


	//----- nvinfo : EIATTR_KPARAM_INFO
	.align		4
.L_239:
        /*0018*/ 	.byte	0x04, 0x17
        /*001a*/ 	.short	(.L_241 - .L_240)
.L_240:
        /*001c*/ 	.word	0x00000000
        /*0020*/ 	.short	0x0001
        /*0022*/ 	.short	0x0008
        /*0024*/ 	.byte	0x00, 0xf5, 0x21, 0x00


	//----- nvinfo : EIATTR_KPARAM_INFO
	.align		4
.L_241:
        /*0028*/ 	.byte	0x04, 0x17
        /*002a*/ 	.short	(.L_243 - .L_242)
.L_242:
        /*002c*/ 	.word	0x00000000
        /*0030*/ 	.short	0x0000
        /*0032*/ 	.short	0x0000
        /*0034*/ 	.byte	0x00, 0xf5, 0x21, 0x00


	//----- nvinfo : EIATTR_SPARSE_MMA_MASK
	.align		4
.L_243:
        /*0038*/ 	.byte	0x03, 0x50
        /*003a*/ 	.short	0x0000


	//----- nvinfo : EIATTR_MAXREG_COUNT
	.align		4
        /*003c*/ 	.byte	0x03, 0x1b
        /*003e*/ 	.short	0x00ff


	//----- nvinfo : EIATTR_MERCURY_ISA_VERSION
	.align		4
        /*0040*/ 	.byte	0x03, 0x5f
        /*0042*/ 	.short	0x0101


	//----- nvinfo : EIATTR_VRC_CTA_INIT_COUNT
	.align		4
        /*0044*/ 	.byte	0x02, 0x4a
	.zero		1
	.zero		1


	//----- nvinfo : EIATTR_EXIT_INSTR_OFFSETS
	.align		4
        /*0048*/ 	.byte	0x04, 0x1c
        /*004a*/ 	.short	(.L_245 - .L_244)


	//   ....[0]....
.L_244:
        /*004c*/ 	.word	0x00000010


	//----- nvinfo : EIATTR_CBANK_PARAM_SIZE
	.align		4
.L_245:
        /*0050*/ 	.byte	0x03, 0x19
        /*0052*/ 	.short	0x0014


	//----- nvinfo : EIATTR_PARAM_CBANK
	.align		4
        /*0054*/ 	.byte	0x04, 0x0a
        /*0056*/ 	.short	(.L_247 - .L_246)
	.align		4
.L_246:
        /*0058*/ 	.word	index@(.nv.constant0._Z13testKernelPtrPKiS0_i)
        /*005c*/ 	.short	0x0380
        /*005e*/ 	.short	0x0014


	//----- nvinfo : EIATTR_SW_WAR
	.align		4
.L_247:
        /*0060*/ 	.byte	0x04, 0x36
        /*0062*/ 	.short	(.L_249 - .L_248)
.L_248:
        /*0064*/ 	.word	0x00000008
.L_249:


//--------------------- .nv.callgraph             --------------------------
	.section	.nv.callgraph,"",@"SHT_CUDA_CALLGRAPH"
	.align	4
	.sectionentsize	8
	.align		4
        /*0000*/ 	.word	0x00000000
	.align		4
        /*0004*/ 	.word	0xffffffff
	.align		4
        /*0008*/ 	.word	0x00000000
	.align		4
        /*000c*/ 	.word	0xfffffffe
	.align		4
        /*0010*/ 	.word	0x00000000
	.align		4
        /*0014*/ 	.word	0xfffffffd
	.align		4
        /*0018*/ 	.word	0x00000000
	.align		4
        /*001c*/ 	.word	0xfffffffc


//--------------------- .text._Z6foobarIfLb1EEvT_ --------------------------
	.section	.text._Z6foobarIfLb1EEvT_,"ax",@progbits
	.align	128
        .global         _Z6foobarIfLb1EEvT_
        .type           _Z6foobarIfLb1EEvT_,@function
        .size           _Z6foobarIfLb1EEvT_,(.L_x_15 - _Z6foobarIfLb1EEvT_)
        .other          _Z6foobarIfLb1EEvT_,@"STO_CUDA_ENTRY STV_DEFAULT"
_Z6foobarIfLb1EEvT_:
.text._Z6foobarIfLb1EEvT_:
[----:B------:R-:W-:Y:S01]  /*0000*/  LDC R1, c[0x0][0x37c] ;  /* 0x0000df00ff017b82 */ /* 0x000fe20000000800 */
[----:B------:R-:W-:Y:S05]  /*0010*/  EXIT ;  /* 0x000000000000794d */ /* 0x000fea0003800000 */
.L_x_0:
[----:B------:R-:W-:-:S00]  /*0020*/  BRA `(.L_x_0) ;  /* 0xfffffffc00fc7947 */ /* 0x000fc0000383ffff */
[----:B------:R-:W-:-:S00]  /*0030*/  NOP ;  /* 0x0000000000007918 */ /* 0x000fc00000000000 */
        /* <DEDUP_REMOVED lines=12> */
.L_x_15:


//--------------------- .text._Z12foo_kernel13IdEvPKT_ --------------------------
	.section	.text._Z12foo_kernel13IdEvPKT_,"ax",@progbits
	.align	128
        .global         _Z12foo_kernel13IdEvPKT_
        .type           _Z12foo_kernel13IdEvPKT_,@function
        .size           _Z12foo_kernel13IdEvPKT_,(.L_x_16 - _Z12foo_kernel13IdEvPKT_)
        .other          _Z12foo_kernel13IdEvPKT_,@"STO_CUDA_ENTRY STV_DEFAULT"
_Z12foo_kernel13IdEvPKT_:
.text._Z12foo_kernel13IdEvPKT_:
[----:B------:R-:W-:Y:S01]  /*0000*/  LDC R1, c[0x0][0x37c] ;  /* 0x0000df00ff017b82 */ /* 0x000fe20000000800 */
[----:B------:R-:W-:Y:S05]  /*0010*/  EXIT ;  /* 0x000000000000794d */ /* 0x000fea0003800000 */
.L_x_1:
        /* <DEDUP_REMOVED lines=14> */
.L_x_16:


//--------------------- .text._Z12foo_kernel13IfEvPKT_ --------------------------
	.section	.text._Z12foo_kernel13IfEvPKT_,"ax",@progbits
	.align	128
        .global         _Z12foo_kernel13IfEvPKT_
        .type           _Z12foo_kernel13IfEvPKT_,@function
        .size           _Z12foo_kernel13IfEvPKT_,(.L_x_17 - _Z12foo_kernel13IfEvPKT_)
        .other          _Z12foo_kernel13IfEvPKT_,@"STO_CUDA_ENTRY STV_DEFAULT"
_Z12foo_kernel13IfEvPKT_:
.text._Z12foo_kernel13IfEvPKT_:
[----:B------:R-:W-:Y:S01]  /*0000*/  LDC R1, c[0x0][0x37c] ;  /* 0x0000df00ff017b82 */ /* 0x000fe20000000800 */
[----:B------:R-:W-:Y:S05]  /*0010*/  EXIT ;  /* 0x000000000000794d */ /* 0x000fea0003800000 */
.L_x_2:
        /* <DEDUP_REMOVED lines=14> */
.L_x_17:


//--------------------- .text._Z5kfunc4base2A2i   --------------------------
	.section	.text._Z5kfunc4base2A2i,"ax",@progbits
	.align	128
        .global         _Z5kfunc4base2A2i
        .type           _Z5kfunc4base2A2i,@function
        .size           _Z5kfunc4base2A2i,(.L_x_18 - _Z5kfunc4base2A2i)
        .other          _Z5kfunc4base2A2i,@"STO_CUDA_ENTRY STV_DEFAULT"
_Z5kfunc4base2A2i:
.text._Z5kfunc4base2A2i:
[----:B------:R-:W-:Y:S01]  /*0000*/  LDC R1, c[0x0][0x37c] ;  /* 0x0000df00ff017b82 */ /* 0x000fe20000000800 */
[----:B------:R-:W-:Y:S05]  /*0010*/  EXIT ;  /* 0x000000000000794d */ /* 0x000fea0003800000 */
.L_x_3:
        /* <DEDUP_REMOVED lines=14> */
.L_x_18:


//--------------------- .text._Z12foo_kernel126TYPE_A --------------------------
	.section	.text._Z12foo_kernel126TYPE_A,"ax",@progbits
	.align	128
        .global         _Z12foo_kernel126TYPE_A
        .type           _Z12foo_kernel126TYPE_A,@function
        .size           _Z12foo_kernel126TYPE_A,(.L_x_19 - _Z12foo_kernel126TYPE_A)
        .other          _Z12foo_kernel126TYPE_A,@"STO_CUDA_ENTRY STV_DEFAULT"
_Z12foo_kernel126TYPE_A:
.text._Z12foo_kernel126TYPE_A:
[----:B------:R-:W-:Y:S01]  /*0000*/  LDC R1, c[0x0][0x37c] ;  /* 0x0000df00ff017b82 */ /* 0x000fe20000000800 */
[----:B------:R-:W-:Y:S05]  /*0010*/  EXIT ;  /* 0x000000000000794d */ /* 0x000fea0003800000 */
.L_x_4:
        /* <DEDUP_REMOVED lines=14> */
.L_x_19:


//--------------------- .text._Z12foo_kernel116float2 --------------------------
	.section	.text._Z12foo_kernel116float2,"ax",@progbits
	.align	128
        .global         _Z12foo_kernel116float2
        .type           _Z12foo_kernel116float2,@function
        .size           _Z12foo_kernel116float2,(.L_x_20 - _Z12foo_kernel116float2)
        .other          _Z12foo_kernel116float2,@"STO_CUDA_ENTRY STV_DEFAULT"
_Z12foo_kernel116float2:
.text._Z12foo_kernel116float2:
[----:B------:R-:W-:Y:S01]  /*0000*/  LDC R1, c[0x0][0x37c] ;  /* 0x0000df00ff017b82 */ /* 0x000fe20000000800 */
[----:B------:R-:W-:Y:S05]  /*0010*/  EXIT ;  /* 0x000000000000794d */ /* 0x000fea0003800000 */
.L_x_5:
        /* <DEDUP_REMOVED lines=14> */
.L_x_20:


//--------------------- .text._Z11foo_kernel8ii   --------------------------
	.section	.text._Z11foo_kernel8ii,"ax",@progbits
	.align	128
        .global         _Z11foo_kernel8ii
        .type           _Z11foo_kernel8ii,@function
        .size           _Z11foo_kernel8ii,(.L_x_21 - _Z11foo_kernel8ii)
        .other          _Z11foo_kernel8ii,@"STO_CUDA_ENTRY STV_DEFAULT"
_Z11foo_kernel8ii:
.text._Z11foo_kernel8ii:
[----:B------:R-:W-:Y:S01]  /*0000*/  LDC R1, c[0x0][0x37c] ;  /* 0x0000df00ff017b82 */ /* 0x000fe20000000800 */
[----:B------:R-:W-:Y:S05]  /*0010*/  EXIT ;  /* 0x000000000000794d */ /* 0x000fea0003800000 */
.L_x_6:
        /* <DEDUP_REMOVED lines=14> */
.L_x_21:


//--------------------- .text._Z11foo_kernel5j    --------------------------
	.section	.text._Z11foo_kernel5j,"ax",@progbits
	.align	128
        .global         _Z11foo_kernel5j
        .type           _Z11foo_kernel5j,@function
        .size           _Z11foo_kernel5j,(.L_x_22 - _Z11foo_kernel5j)
        .other          _Z11foo_kernel5j,@"STO_CUDA_ENTRY STV_DEFAULT"
_Z11foo_kernel5j:
.text._Z11foo_kernel5j:
[----:B------:R-:W-:Y:S01]  /*0000*/  LDC R1, c[0x0][0x37c] ;  /* 0x0000df00ff017b82 */ /* 0x000fe20000000800 */
[----:B------:R-:W-:Y:S05]  /*0010*/  EXIT ;  /* 0x000000000000794d */ /* 0x000fea0003800000 */
.L_x_7:
        /* <DEDUP_REMOVED lines=14> */
.L_x_22:


//--------------------- .text._Z11foo_kernel3Pi   --------------------------
	.section	.text._Z11foo_kernel3Pi,"ax",@progbits
	.align	128
        .global         _Z11foo_kernel3Pi
        .type           _Z11foo_kernel3Pi,@function
        .size           _Z11foo_kernel3Pi,(.L_x_23 - _Z11foo_kernel3Pi)
        .other          _Z11foo_kernel3Pi,@"STO_CUDA_ENTRY STV_DEFAULT"
_Z11foo_kernel3Pi:
.text._Z11foo_kernel3Pi:
[----:B------:R-:W-:Y:S01]  /*0000*/  LDC R1, c[0x0][0x37c] ;  /* 0x0000df00ff017b82 */ /* 0x000fe20000000800 */
[----:B------:R-:W-:Y:S05]  /*0010*/  EXIT ;  /* 0x000000000000794d */ /* 0x000fea0003800000 */
.L_x_8:
        /* <DEDUP_REMOVED lines=14> */
.L_x_23:


//--------------------- .text._Z10foo_kerneliii   --------------------------
	.section	.text._Z10foo_kerneliii,"ax",@progbits
	.align	128
        .global         _Z10foo_kerneliii
        .type           _Z10foo_kerneliii,@function
        .size           _Z10foo_kerneliii,(.L_x_24 - _Z10foo_kerneliii)
        .other          _Z10foo_kerneliii,@"STO_CUDA_ENTRY STV_DEFAULT"
_Z10foo_kerneliii:
.text._Z10foo_kerneliii:
[----:B------:R-:W-:Y:S01]  /*0000*/  LDC R1, c[0x0][0x37c] ;  /* 0x0000df00ff017b82 */ /* 0x000fe20000000800 */
[----:B------:R-:W-:Y:S05]  /*0010*/  EXIT ;  /* 0x000000000000794d */ /* 0x000fea0003800000 */
.L_x_9:
        /* <DEDUP_REMOVED lines=14> */
.L_x_24:


//--------------------- .text._Z13helloFromGPU2v  --------------------------
	.section	.text._Z13helloFromGPU2v,"ax",@progbits
	.align	128
        .global         _Z13helloFromGPU2v
        .type           _Z13helloFromGPU2v,@function
        .size           _Z13helloFromGPU2v,(.L_x_25 - _Z13helloFromGPU2v)
        .other          _Z13helloFromGPU2v,@"STO_CUDA_ENTRY STV_DEFAULT"
_Z13helloFromGPU2v:
.text._Z13helloFromGPU2v:
[----:B------:R-:W-:Y:S01]  /*0000*/  LDC R1, c[0x0][0x37c] ;  /* 0x0000df00ff017b82 */ /* 0x000fe20000000800 */
[----:B------:R-:W-:Y:S05]  /*0010*/  EXIT ;  /* 0x000000000000794d */ /* 0x000fea0003800000 */
.L_x_10:
        /* <DEDUP_REMOVED lines=14> */
.L_x_25:


//--------------------- .text._Z12helloFromGPUv   --------------------------
	.section	.text._Z12helloFromGPUv,"ax",@progbits
	.align	128
        .global         _Z12helloFromGPUv
        .type           _Z12helloFromGPUv,@function
        .size           _Z12helloFromGPUv,(.L_x_26 - _Z12helloFromGPUv)
        .other          _Z12helloFromGPUv,@"STO_CUDA_ENTRY STV_DEFAULT"
_Z12helloFromGPUv:
.text._Z12helloFromGPUv:
[----:B------:R-:W-:Y:S01]  /*0000*/  LDC R1, c[0x0][0x37c] ;  /* 0x0000df00ff017b82 */ /* 0x000fe20000000800 */
[----:B------:R-:W-:Y:S05]  /*0010*/  EXIT ;  /* 0x000000000000794d */ /* 0x000fea0003800000 */
.L_x_11:
        /* <DEDUP_REMOVED lines=14> */
.L_x_26:


//--------------------- .text._Z12helloFromGPUi   --------------------------
	.section	.text._Z12helloFromGPUi,"ax",@progbits
	.align	128
        .global         _Z12helloFromGPUi
        .type           _Z12helloFromGPUi,@function
        .size           _Z12helloFromGPUi,(.L_x_27 - _Z12helloFromGPUi)
        .other          _Z12helloFromGPUi,@"STO_CUDA_ENTRY STV_DEFAULT"
_Z12helloFromGPUi:
.text._Z12helloFromGPUi:
[----:B------:R-:W-:Y:S01]  /*0000*/  LDC R1, c[0x0][0x37c] ;  /* 0x0000df00ff017b82 */ /* 0x000fe20000000800 */
[----:B------:R-:W-:Y:S05]  /*0010*/  EXIT ;  /* 0x000000000000794d */ /* 0x000fea0003800000 */
.L_x_12:
        /* <DEDUP_REMOVED lines=14> */
.L_x_27:


//--------------------- .text._Z10testKerneliii   --------------------------
	.section	.text._Z10testKerneliii,"ax",@progbits
	.align	128
        .global         _Z10testKerneliii
        .type           _Z10testKerneliii,@function
        .size           _Z10testKerneliii,(.L_x_28 - _Z10testKerneliii)
        .other          _Z10testKerneliii,@"STO_CUDA_ENTRY STV_DEFAULT"
_Z10testKerneliii:
.text._Z10testKerneliii:
[----:B------:R-:W-:Y:S01]  /*0000*/  LDC R1, c[0x0][0x37c] ;  /* 0x0000df00ff017b82 */ /* 0x000fe20000000800 */
[----:B------:R-:W-:Y:S05]  /*0010*/  EXIT ;  /* 0x000000000000794d */ /* 0x000fea0003800000 */
.L_x_13:
        /* <DEDUP_REMOVED lines=14> */
.L_x_28:


//--------------------- .text._Z13testKernelPtrPKiS0_i --------------------------
	.section	.text._Z13testKernelPtrPKiS0_i,"ax",@progbits
	.align	128
        .global         _Z13testKernelPtrPKiS0_i
        .type           _Z13testKernelPtrPKiS0_i,@function
        .size           _Z13testKernelPtrPKiS0_i,(.L_x_29 - _Z13testKernelPtrPKiS0_i)
        .other          _Z13testKernelPtrPKiS0_i,@"STO_CUDA_ENTRY STV_DEFAULT"
_Z13testKernelPtrPKiS0_i:
.text._Z13testKernelPtrPKiS0_i:
[----:B------:R-:W-:Y:S01]  /*0000*/  LDC R1, c[0x0][0x37c] ;  /* 0x0000df00ff017b82 */ /* 0x000fe20000000800 */
[----:B------:R-:W-:Y:S05]  /*0010*/  EXIT ;  /* 0x000000000000794d */ /* 0x000fea0003800000 */
.L_x_14:
        /* <DEDUP_REMOVED lines=14> */
.L_x_29:


//--------------------- .nv.shared.reserved.0     --------------------------
	.section	.nv.shared.reserved.0,"aw",@nobits
	.weak		__nv_reservedSMEM_offset_0_alias
	.size		__nv_reservedSMEM_offset_0_alias, 0, 64
	.other		__nv_reservedSMEM_offset_0_alias,@"STO_CUDA_RESERVED_SHARED STV_DEFAULT"
__nv_reservedSMEM_offset_0_alias:
	.zero		0
	.zero		64


//--------------------- .nv.constant0._Z6foobarIfLb1EEvT_ --------------------------
	.section	.nv.constant0._Z6foobarIfLb1EEvT_,"a",@progbits
	.sectionflags	@""
	.align	4
.nv.constant0._Z6foobarIfLb1EEvT_:
	.zero		900


//--------------------- .nv.constant0._Z12foo_kernel13IdEvPKT_ --------------------------
	.section	.nv.constant0._Z12foo_kernel13IdEvPKT_,"a",@progbits
	.sectionflags	@""
	.align	4
.nv.constant0._Z12foo_kernel13IdEvPKT_:
	.zero		904


//--------------------- .nv.constant0._Z12foo_kernel13IfEvPKT_ --------------------------
	.section	.nv.constant0._Z12foo_kernel13IfEvPKT_,"a",@progbits
	.sectionflags	@""
	.align	4
.nv.constant0._Z12foo_kernel13IfEvPKT_:
	.zero		904


//--------------------- .nv.constant0._Z5kfunc4base2A2i --------------------------
	.section	.nv.constant0._Z5kfunc4base2A2i,"a",@progbits
	.sectionflags	@""
	.align	4
.nv.constant0._Z5kfunc4base2A2i:
	.zero		904


//--------------------- .nv.constant0._Z12foo_kernel126TYPE_A --------------------------
	.section	.nv.constant0._Z12foo_kernel126TYPE_A,"a",@progbits
	.sectionflags	@""
	.align	4
.nv.constant0._Z12foo_kernel126TYPE_A:
	.zero		904


//--------------------- .nv.constant0._Z12foo_kernel116float2 --------------------------
	.section	.nv.constant0._Z12foo_kernel116float2,"a",@progbits
	.sectionflags	@""
	.align	4
.nv.constant0._Z12foo_kernel116float2:
	.zero		904


//--------------------- .nv.constant0._Z11foo_kernel8ii --------------------------
	.section	.nv.constant0._Z11foo_kernel8ii,"a",@progbits
	.sectionflags	@""
	.align	4
.nv.constant0._Z11foo_kernel8ii:
	.zero		904


//--------------------- .nv.constant0._Z11foo_kernel5j --------------------------
	.section	.nv.constant0._Z11foo_kernel5j,"a",@progbits
	.sectionflags	@""
	.align	4
.nv.constant0._Z11foo_kernel5j:
	.zero		900


//--------------------- .nv.constant0._Z11foo_kernel3Pi --------------------------
	.section	.nv.constant0._Z11foo_kernel3Pi,"a",@progbits
	.sectionflags	@""
	.align	4
.nv.constant0._Z11foo_kernel3Pi:
	.zero		904


//--------------------- .nv.constant0._Z10foo_kerneliii --------------------------
	.section	.nv.constant0._Z10foo_kerneliii,"a",@progbits
	.sectionflags	@""
	.align	4
.nv.constant0._Z10foo_kerneliii:
	.zero		908


//--------------------- .nv.constant0._Z13helloFromGPU2v --------------------------
	.section	.nv.constant0._Z13helloFromGPU2v,"a",@progbits
	.sectionflags	@""
	.align	4
.nv.constant0._Z13helloFromGPU2v:
	.zero		896


//--------------------- .nv.constant0._Z12helloFromGPUv --------------------------
	.section	.nv.constant0._Z12helloFromGPUv,"a",@progbits
	.sectionflags	@""
	.align	4
.nv.constant0._Z12helloFromGPUv:
	.zero		896


//--------------------- .nv.constant0._Z12helloFromGPUi --------------------------
	.section	.nv.constant0._Z12helloFromGPUi,"a",@progbits
	.sectionflags	@""
	.align	4
.nv.constant0._Z12helloFromGPUi:
	.zero		900


//--------------------- .nv.constant0._Z10testKerneliii --------------------------
	.section	.nv.constant0._Z10testKerneliii,"a",@progbits
	.sectionflags	@""
	.align	4
.nv.constant0._Z10testKerneliii:
	.zero		908


//--------------------- .nv.constant0._Z13testKernelPtrPKiS0_i --------------------------
	.section	.nv.constant0._Z13testKernelPtrPKiS0_i,"a",@progbits
	.sectionflags	@""
	.align	4
.nv.constant0._Z13testKernelPtrPKiS0_i:
	.zero		916


//--------------------- SYMBOLS --------------------------

	.type		.nv.reservedSmem.offset0,@object
	.size		.nv.reservedSmem.offset0,0x4
